//
// Generated by NVIDIA NVVM Compiler
//
// Compiler Build ID: CL-36424714
// Cuda compilation tools, release 13.0, V13.0.88
// Based on NVVM 20.0.0
//

.version 9.0
.target sm_100
.address_size 64

	// .globl	_Z3maxPiS_

.visible .entry _Z3maxPiS_(
	.param .u64 .ptr .align 1 _Z3maxPiS__param_0,
	.param .u64 .ptr .align 1 _Z3maxPiS__param_1
)
{
	.reg .b32 	%r<5>;
	.reg .b64 	%rd<7>;

	ld.param.u64 	%rd1, [_Z3maxPiS__param_0];
	ld.param.u64 	%rd2, [_Z3maxPiS__param_1];
	cvta.to.global.u64 	%rd3, %rd2;
	cvta.to.global.u64 	%rd4, %rd1;
	mov.u32 	%r1, %tid.x;
	ld.global.u32 	%r2, [%rd4];
	st.global.u32 	[%rd3], %r2;
	mul.wide.u32 	%rd5, %r1, 4;
	add.s64 	%rd6, %rd4, %rd5;
	ld.global.u32 	%r3, [%rd6];
	max.s32 	%r4, %r3, %r2;
	st.global.u32 	[%rd3], %r4;
	ret;

}


// ===== COMPILED SASS (sm_100) =====

	.target	sm_100

	.elftype	@"ET_EXEC"


//--------------------- .note.nv.tkinfo           --------------------------
	.section	.note.nv.tkinfo,"",@"SHT_NOTE"
	.sectionflags	@"SHF_NOTE_NV_TKINFO"
	.tkinfo
        /*0018*/ 	.word	0x00000002
        /*0030*/ 	.string	""
        /*0030*/ 	.string	"ptxas"
        /*0030*/ 	.string	"Cuda compilation tools, release 13.0, V13.0.88"
        /*0030*/ 	.string	"Build cuda_13.0.r13.0/compiler.36424714_0"
        /*0030*/ 	.string	"-arch sm_100 -m 64 "



//--------------------- .note.nv.cuinfo           --------------------------
	.section	.note.nv.cuinfo,"",@"SHT_NOTE"
	.sectionflags	@"SHF_NOTE_NV_CUINFO"
        /*0018*/ 	.short	0x0002
        /*001a*/ 	.short	0x0064
        /*001c*/ 	.short	0x0082
	.zero		2


//--------------------- .nv.info                  --------------------------
	.section	.nv.info,"",@"SHT_CUDA_INFO"
	.align	4


	//----- nvinfo : EIATTR_REGCOUNT
	.align		4
        /*0000*/ 	.byte	0x04, 0x2f
        /*0002*/ 	.short	(.L_1 - .L_0)
	.align		4
.L_0:
        /*0004*/ 	.word	index@(_Z3maxPiS_)
        /*0008*/ 	.word	0x0000000c


	//----- nvinfo : EIATTR_FRAME_SIZE
	.align		4
.L_1:
        /*000c*/ 	.byte	0x04, 0x11
        /*000e*/ 	.short	(.L_3 - .L_2)
	.align		4
.L_2:
        /*0010*/ 	.word	index@(_Z3maxPiS_)
        /*0014*/ 	.word	0x00000000


	//----- nvinfo : EIATTR_MIN_STACK_SIZE
	.align		4
.L_3:
        /*0018*/ 	.byte	0x04, 0x12
        /*001a*/ 	.short	(.L_5 - .L_4)
	.align		4
.L_4:
        /*001c*/ 	.word	index@(_Z3maxPiS_)
        /*0020*/ 	.word	0x00000000
.L_5:


//--------------------- .nv.compat                --------------------------
	.section	.nv.compat,"",@"SHT_CUDA_COMPAT_INFO"
	.align	4
        /*0000*/ 	.byte	0x02, 0x09, 0x00, 0x00, 0x02, 0x02, 0x01, 0x00, 0x02, 0x05, 0x05, 0x00, 0x03, 0x07, 0x01, 0x01
        /*0010*/ 	.byte	0x02, 0x03, 0x00, 0x00, 0x02, 0x06, 0x01, 0x00, 0x04, 0x0b, 0x08, 0x00, 0x09, 0x00, 0x00, 0x00
        /*0020*/ 	.byte	0x00, 0x00, 0x00, 0x00


//--------------------- .nv.info._Z3maxPiS_       --------------------------
	.section	.nv.info._Z3maxPiS_,"",@"SHT_CUDA_INFO"
	.sectionflags	@""
	.align	4


	//----- nvinfo : EIATTR_CUDA_API_VERSION
	.align		4
        /*0000*/ 	.byte	0x04, 0x37
        /*0002*/ 	.short	(.L_7 - .L_6)
.L_6:
        /*0004*/ 	.word	0x00000082


	//----- nvinfo : EIATTR_KPARAM_INFO
	.align		4
.L_7:
        /*0008*/ 	.byte	0x04, 0x17
        /*000a*/ 	.short	(.L_9 - .L_8)
.L_8:
        /*000c*/ 	.word	0x00000000
        /*0010*/ 	.short	0x0001
        /*0012*/ 	.short	0x0008
        /*0014*/ 	.byte	0x00, 0xf5, 0x21, 0x00


	//----- nvinfo : EIATTR_KPARAM_INFO
	.align		4
.L_9:
        /*0018*/ 	.byte	0x04, 0x17
        /*001a*/ 	.short	(.L_11 - .L_10)
.L_10:
        /*001c*/ 	.word	0x00000000
        /*0020*/ 	.short	0x0000
        /*0022*/ 	.short	0x0000
        /*0024*/ 	.byte	0x00, 0xf5, 0x21, 0x00


	//----- nvinfo : EIATTR_SPARSE_MMA_MASK
	.align		4
.L_11:
        /*0028*/ 	.byte	0x03, 0x50
        /*002a*/ 	.short	0x0000


	//----- nvinfo : EIATTR_MAXREG_COUNT
	.align		4
        /*002c*/ 	.byte	0x03, 0x1b
        /*002e*/ 	.short	0x00ff


	//----- nvinfo : EIATTR_MERCURY_ISA_VERSION
	.align		4
        /*0030*/ 	.byte	0x03, 0x5f
        /*0032*/ 	.short	0x0101


	//----- nvinfo : EIATTR_VRC_CTA_INIT_COUNT
	.align		4
        /*0034*/ 	.byte	0x02, 0x4a
	.zero		1
	.zero		1


	//----- nvinfo : EIATTR_EXIT_INSTR_OFFSETS
	.align		4
        /*0038*/ 	.byte	0x04, 0x1c
        /*003a*/ 	.short	(.L_13 - .L_12)


	//   ....[0]....
.L_12:
        /*003c*/ 	.word	0x000000c0


	//----- nvinfo : EIATTR_CBANK_PARAM_SIZE
	.align		4
.L_13:
        /*0040*/ 	.byte	0x03, 0x19
        /*0042*/ 	.short	0x0010


	//----- nvinfo : EIATTR_PARAM_CBANK
	.align		4
        /*0044*/ 	.byte	0x04, 0x0a
        /*0046*/ 	.short	(.L_15 - .L_14)
	.align		4
.L_14:
        /*0048*/ 	.word	index@(.nv.constant0._Z3maxPiS_)
        /*004c*/ 	.short	0x0380
        /*004e*/ 	.short	0x0010


	//----- nvinfo : EIATTR_SW_WAR
	.align		4
.L_15:
        /*0050*/ 	.byte	0x04, 0x36
        /*0052*/ 	.short	(.L_17 - .L_16)
.L_16:
        /*0054*/ 	.word	0x00000008
.L_17:


//--------------------- .nv.callgraph             --------------------------
	.section	.nv.callgraph,"",@"SHT_CUDA_CALLGRAPH"
	.align	4
	.sectionentsize	8
	.align		4
        /*0000*/ 	.word	0x00000000
	.align		4
        /*0004*/ 	.word	0xffffffff
	.align		4
        /*0008*/ 	.word	0x00000000
	.align		4
        /*000c*/ 	.word	0xfffffffe
	.align		4
        /*0010*/ 	.word	0x00000000
	.align		4
        /*0014*/ 	.word	0xfffffffd
	.align		4
        /*0018*/ 	.word	0x00000000
	.align		4
        /*001c*/ 	.word	0xfffffffc


//--------------------- .text._Z3maxPiS_          --------------------------
	.section	.text._Z3maxPiS_,"ax",@progbits
	.align	128
        .global         _Z3maxPiS_
        .type           _Z3maxPiS_,@function
        .size           _Z3maxPiS_,(.L_x_1 - _Z3maxPiS_)
        .other          _Z3maxPiS_,@"STO_CUDA_ENTRY STV_DEFAULT"
_Z3maxPiS_:
.text._Z3maxPiS_:
[----:B------:R-:W-:Y:S08]  /*0000*/  LDC R1, c[0x0][0x37c] ;  /* 0x0000df00ff017b82 */ /* 0x000ff00000000800 */
[----:B------:R-:W0:Y:S01]  /*0010*/  LDC.64 R2, c[0x0][0x380] ;  /* 0x0000e000ff027b82 */ /* 0x000e220000000a00 */
[----:B------:R-:W0:Y:S01]  /*0020*/  LDCU.64 UR4, c[0x0][0x358] ;  /* 0x00006b00ff0477ac */ /* 0x000e220008000a00 */
[----:B------:R-:W1:Y:S06]  /*0030*/  S2R R9, SR_TID.X ;  /* 0x0000000000097919 */ /* 0x000e6c0000002100 */
[----:B------:R-:W1:Y:S01]  /*0040*/  LDC.64 R6, c[0x0][0x380] ;  /* 0x0000e000ff067b82 */ /* 0x000e620000000a00 */
[----:B0-----:R-:W2:Y:S07]  /*0050*/  LDG.E R3, desc[UR4][R2.64] ;  /* 0x0000000402037981 */ /* 0x001eae000c1e1900 */
[----:B------:R-:W2:Y:S01]  /*0060*/  LDC.64 R4, c[0x0][0x388] ;  /* 0x0000e200ff047b82 */ /* 0x000ea20000000a00 */
[----:B-1----:R-:W-:Y:S01]  /*0070*/  IMAD.WIDE.U32 R6, R9, 0x4, R6 ;  /* 0x0000000409067825 */ /* 0x002fe200078e0006 */
[----:B--2---:R-:W-:Y:S05]  /*0080*/  STG.E desc[UR4][R4.64], R3 ;  /* 0x0000000304007986 */ /* 0x004fea000c101904 */
[----:B------:R-:W2:Y:S02]  /*0090*/  LDG.E R6, desc[UR4][R6.64] ;  /* 0x0000000406067981 */ /* 0x000ea4000c1e1900 */
[----:B--2---:R-:W-:-:S05]  /*00a0*/  VIMNMX R9, PT, PT, R3, R6, !PT ;  /* 0x0000000603097248 */ /* 0x004fca0007fe0100 */
[----:B------:R-:W-:Y:S01]  /*00b0*/  STG.E desc[UR4][R4.64], R9 ;  /* 0x0000000904007986 */ /* 0x000fe2000c101904 */
[----:B------:R-:W-:Y:S05]  /*00c0*/  EXIT ;  /* 0x000000000000794d */ /* 0x000fea0003800000 */
.L_x_0:
[----:B------:R-:W-:-:S00]  /*00d0*/  BRA `(.L_x_0) ;  /* 0xfffffffc00fc7947 */ /* 0x000fc0000383ffff */
[----:B------:R-:W-:-:S00]  /*00e0*/  NOP ;  /* 0x0000000000007918 */ /* 0x000fc00000000000 */
        /* <DEDUP_REMOVED lines=9> */
.L_x_1:


//--------------------- .nv.shared.reserved.0     --------------------------
	.section	.nv.shared.reserved.0,"aw",@nobits
	.weak		__nv_reservedSMEM_offset_0_alias
	.size		__nv_reservedSMEM_offset_0_alias, 0, 64
	.other		__nv_reservedSMEM_offset_0_alias,@"STO_CUDA_RESERVED_SHARED STV_DEFAULT"
__nv_reservedSMEM_offset_0_alias:
	.zero		0
	.zero		64


//--------------------- .nv.constant0._Z3maxPiS_  --------------------------
	.section	.nv.constant0._Z3maxPiS_,"a",@progbits
	.sectionflags	@""
	.align	4
.nv.constant0._Z3maxPiS_:
	.zero		912


//--------------------- SYMBOLS --------------------------

	.type		.nv.reservedSmem.offset0,@object
	.size		.nv.reservedSmem.offset0,0x4
